//
// Generated by NVIDIA NVVM Compiler
//
// Compiler Build ID: CL-36424714
// Cuda compilation tools, release 13.0, V13.0.88
// Based on NVVM 20.0.0
//

.version 9.0
.target sm_100
.address_size 64

	// .globl	_Z7pow_100Pfi

.visible .entry _Z7pow_100Pfi(
	.param .u64 .ptr .align 1 _Z7pow_100Pfi_param_0,
	.param .u32 _Z7pow_100Pfi_param_1
)
{
	.reg .b32 	%r<5>;
	.reg .b32 	%f<3>;
	.reg .b64 	%rd<5>;

	ld.param.u64 	%rd1, [_Z7pow_100Pfi_param_0];
	cvta.to.global.u64 	%rd2, %rd1;
	mov.u32 	%r1, %ctaid.x;
	mov.u32 	%r2, %ntid.x;
	mov.u32 	%r3, %tid.x;
	mad.lo.s32 	%r4, %r1, %r2, %r3;
	mul.wide.s32 	%rd3, %r4, 4;
	add.s64 	%rd4, %rd2, %rd3;
	ld.global.f32 	%f1, [%rd4];
	mul.f32 	%f2, %f1, %f1;
	st.global.f32 	[%rd4], %f2;
	ret;

}
	// .globl	_Z8sqrt_100Pfi
.visible .entry _Z8sqrt_100Pfi(
	.param .u64 .ptr .align 1 _Z8sqrt_100Pfi_param_0,
	.param .u32 _Z8sqrt_100Pfi_param_1
)
{
	.reg .pred 	%p<2>;
	.reg .b32 	%r<9>;
	.reg .b32 	%f<20>;
	.reg .b64 	%rd<5>;

	ld.param.u64 	%rd2, [_Z8sqrt_100Pfi_param_0];
	cvta.to.global.u64 	%rd3, %rd2;
	mov.u32 	%r4, %ctaid.x;
	mov.u32 	%r5, %ntid.x;
	mov.u32 	%r6, %tid.x;
	mad.lo.s32 	%r7, %r4, %r5, %r6;
	mul.wide.s32 	%rd4, %r7, 4;
	add.s64 	%rd1, %rd3, %rd4;
	ld.global.f32 	%f19, [%rd1];
	mov.b32 	%r8, 0;
$L__BB1_1:
	sqrt.rn.f32 	%f4, %f19;
	sqrt.rn.f32 	%f5, %f4;
	sqrt.rn.f32 	%f6, %f5;
	sqrt.rn.f32 	%f7, %f6;
	sqrt.rn.f32 	%f8, %f7;
	sqrt.rn.f32 	%f9, %f8;
	sqrt.rn.f32 	%f10, %f9;
	sqrt.rn.f32 	%f11, %f10;
	sqrt.rn.f32 	%f12, %f11;
	sqrt.rn.f32 	%f13, %f12;
	sqrt.rn.f32 	%f14, %f13;
	sqrt.rn.f32 	%f15, %f14;
	sqrt.rn.f32 	%f16, %f15;
	sqrt.rn.f32 	%f17, %f16;
	sqrt.rn.f32 	%f18, %f17;
	sqrt.rn.f32 	%f19, %f18;
	add.s32 	%r8, %r8, 16;
	setp.ne.s32 	%p1, %r8, 10000;
	@%p1 bra 	$L__BB1_1;
	st.global.f32 	[%rd1], %f19;
	ret;

}


// ===== COMPILED SASS (sm_100) =====

	.target	sm_100

	.elftype	@"ET_EXEC"


//--------------------- .note.nv.tkinfo           --------------------------
	.section	.note.nv.tkinfo,"",@"SHT_NOTE"
	.sectionflags	@"SHF_NOTE_NV_TKINFO"
	.tkinfo
        /*0018*/ 	.word	0x00000002
        /*0030*/ 	.string	""
        /*0030*/ 	.string	"ptxas"
        /*0030*/ 	.string	"Cuda compilation tools, release 13.0, V13.0.88"
        /*0030*/ 	.string	"Build cuda_13.0.r13.0/compiler.36424714_0"
        /*0030*/ 	.string	"-arch sm_100 -m 64 "



//--------------------- .note.nv.cuinfo           --------------------------
	.section	.note.nv.cuinfo,"",@"SHT_NOTE"
	.sectionflags	@"SHF_NOTE_NV_CUINFO"
        /*0018*/ 	.short	0x0002
        /*001a*/ 	.short	0x0064
        /*001c*/ 	.short	0x0082
	.zero		2


//--------------------- .nv.info                  --------------------------
	.section	.nv.info,"",@"SHT_CUDA_INFO"
	.align	4


	//----- nvinfo : EIATTR_REGCOUNT
	.align		4
        /*0000*/ 	.byte	0x04, 0x2f
        /*0002*/ 	.short	(.L_1 - .L_0)
	.align		4
.L_0:
        /*0004*/ 	.word	index@(_Z7pow_100Pfi)
        /*0008*/ 	.word	0x00000008


	//----- nvinfo : EIATTR_FRAME_SIZE
	.align		4
.L_1:
        /*000c*/ 	.byte	0x04, 0x11
        /*000e*/ 	.short	(.L_3 - .L_2)
	.align		4
.L_2:
        /*0010*/ 	.word	index@(_Z7pow_100Pfi)
        /*0014*/ 	.word	0x00000000


	//----- nvinfo : EIATTR_REGCOUNT
	.align		4
.L_3:
        /*0018*/ 	.byte	0x04, 0x2f
        /*001a*/ 	.short	(.L_5 - .L_4)
	.align		4
.L_4:
        /*001c*/ 	.word	index@(_Z8sqrt_100Pfi)
        /*0020*/ 	.word	0x0000000c


	//----- nvinfo : EIATTR_FRAME_SIZE
	.align		4
.L_5:
        /*0024*/ 	.byte	0x04, 0x11
        /*0026*/ 	.short	(.L_7 - .L_6)
	.align		4
.L_6:
        /*0028*/ 	.word	index@($__internal_0_$__cuda_sm20_sqrt_rn_f32_slowpath)
        /*002c*/ 	.word	0x00000000


	//----- nvinfo : EIATTR_FRAME_SIZE
	.align		4
.L_7:
        /*0030*/ 	.byte	0x04, 0x11
        /*0032*/ 	.short	(.L_9 - .L_8)
	.align		4
.L_8:
        /*0034*/ 	.word	index@(_Z8sqrt_100Pfi)
        /*0038*/ 	.word	0x00000000


	//----- nvinfo : EIATTR_MIN_STACK_SIZE
	.align		4
.L_9:
        /*003c*/ 	.byte	0x04, 0x12
        /*003e*/ 	.short	(.L_11 - .L_10)
	.align		4
.L_10:
        /*0040*/ 	.word	index@(_Z8sqrt_100Pfi)
        /*0044*/ 	.word	0x00000000


	//----- nvinfo : EIATTR_MIN_STACK_SIZE
	.align		4
.L_11:
        /*0048*/ 	.byte	0x04, 0x12
        /*004a*/ 	.short	(.L_13 - .L_12)
	.align		4
.L_12:
        /*004c*/ 	.word	index@(_Z7pow_100Pfi)
        /*0050*/ 	.word	0x00000000
.L_13:


//--------------------- .nv.compat                --------------------------
	.section	.nv.compat,"",@"SHT_CUDA_COMPAT_INFO"
	.align	4
        /*0000*/ 	.byte	0x02, 0x09, 0x00, 0x00, 0x02, 0x02, 0x01, 0x00, 0x02, 0x05, 0x05, 0x00, 0x03, 0x07, 0x01, 0x01
        /*0010*/ 	.byte	0x02, 0x03, 0x00, 0x00, 0x02, 0x06, 0x01, 0x00, 0x04, 0x0b, 0x08, 0x00, 0x01, 0x00, 0x00, 0x00
        /*0020*/ 	.byte	0x00, 0x00, 0x00, 0x00


//--------------------- .nv.info._Z8sqrt_100Pfi   --------------------------
	.section	.nv.info._Z8sqrt_100Pfi,"",@"SHT_CUDA_INFO"
	.sectionflags	@""
	.align	4


	//----- nvinfo : EIATTR_CUDA_API_VERSION
	.align		4
        /*0000*/ 	.byte	0x04, 0x37
        /*0002*/ 	.short	(.L_15 - .L_14)
.L_14:
        /*0004*/ 	.word	0x00000082


	//----- nvinfo : EIATTR_KPARAM_INFO
	.align		4
.L_15:
        /*0008*/ 	.byte	0x04, 0x17
        /*000a*/ 	.short	(.L_17 - .L_16)
.L_16:
        /*000c*/ 	.word	0x00000000
        /*0010*/ 	.short	0x0001
        /*0012*/ 	.short	0x0008
        /*0014*/ 	.byte	0x00, 0xf0, 0x11, 0x00


	//----- nvinfo : EIATTR_KPARAM_INFO
	.align		4
.L_17:
        /*0018*/ 	.byte	0x04, 0x17
        /*001a*/ 	.short	(.L_19 - .L_18)
.L_18:
        /*001c*/ 	.word	0x00000000
        /*0020*/ 	.short	0x0000
        /*0022*/ 	.short	0x0000
        /*0024*/ 	.byte	0x00, 0xf5, 0x21, 0x00


	//----- nvinfo : EIATTR_SPARSE_MMA_MASK
	.align		4
.L_19:
        /*0028*/ 	.byte	0x03, 0x50
        /*002a*/ 	.short	0x0000


	//----- nvinfo : EIATTR_MAXREG_COUNT
	.align		4
        /*002c*/ 	.byte	0x03, 0x1b
        /*002e*/ 	.short	0x00ff


	//----- nvinfo : EIATTR_MERCURY_ISA_VERSION
	.align		4
        /*0030*/ 	.byte	0x03, 0x5f
        /*0032*/ 	.short	0x0101


	//----- nvinfo : EIATTR_VRC_CTA_INIT_COUNT
	.align		4
        /*0034*/ 	.byte	0x02, 0x4a
	.zero		1
	.zero		1


	//----- nvinfo : EIATTR_EXIT_INSTR_OFFSETS
	.align		4
        /*0038*/ 	.byte	0x04, 0x1c
        /*003a*/ 	.short	(.L_21 - .L_20)


	//   ....[0]....
.L_20:
        /*003c*/ 	.word	0x00000e00


	//----- nvinfo : EIATTR_CRS_STACK_SIZE
	.align		4
.L_21:
        /*0040*/ 	.byte	0x04, 0x1e
        /*0042*/ 	.short	(.L_23 - .L_22)
.L_22:
        /*0044*/ 	.word	0x00000000


	//----- nvinfo : EIATTR_CBANK_PARAM_SIZE
	.align		4
.L_23:
        /*0048*/ 	.byte	0x03, 0x19
        /*004a*/ 	.short	0x000c


	//----- nvinfo : EIATTR_PARAM_CBANK
	.align		4
        /*004c*/ 	.byte	0x04, 0x0a
        /*004e*/ 	.short	(.L_25 - .L_24)
	.align		4
.L_24:
        /*0050*/ 	.word	index@(.nv.constant0._Z8sqrt_100Pfi)
        /*0054*/ 	.short	0x0380
        /*0056*/ 	.short	0x000c


	//----- nvinfo : EIATTR_SW_WAR
	.align		4
.L_25:
        /*0058*/ 	.byte	0x04, 0x36
        /*005a*/ 	.short	(.L_27 - .L_26)
.L_26:
        /*005c*/ 	.word	0x00000008
.L_27:


//--------------------- .nv.info._Z7pow_100Pfi    --------------------------
	.section	.nv.info._Z7pow_100Pfi,"",@"SHT_CUDA_INFO"
	.sectionflags	@""
	.align	4


	//----- nvinfo : EIATTR_CUDA_API_VERSION
	.align		4
        /*0000*/ 	.byte	0x04, 0x37
        /*0002*/ 	.short	(.L_29 - .L_28)
.L_28:
        /*0004*/ 	.word	0x00000082


	//----- nvinfo : EIATTR_KPARAM_INFO
	.align		4
.L_29:
        /*0008*/ 	.byte	0x04, 0x17
        /*000a*/ 	.short	(.L_31 - .L_30)
.L_30:
        /*000c*/ 	.word	0x00000000
        /*0010*/ 	.short	0x0001
        /*0012*/ 	.short	0x0008
        /*0014*/ 	.byte	0x00, 0xf0, 0x11, 0x00


	//----- nvinfo : EIATTR_KPARAM_INFO
	.align		4
.L_31:
        /*0018*/ 	.byte	0x04, 0x17
        /*001a*/ 	.short	(.L_33 - .L_32)
.L_32:
        /*001c*/ 	.word	0x00000000
        /*0020*/ 	.short	0x0000
        /*0022*/ 	.short	0x0000
        /*0024*/ 	.byte	0x00, 0xf5, 0x21, 0x00


	//----- nvinfo : EIATTR_SPARSE_MMA_MASK
	.align		4
.L_33:
        /*0028*/ 	.byte	0x03, 0x50
        /*002a*/ 	.short	0x0000


	//----- nvinfo : EIATTR_MAXREG_COUNT
	.align		4
        /*002c*/ 	.byte	0x03, 0x1b
        /*002e*/ 	.short	0x00ff


	//----- nvinfo : EIATTR_MERCURY_ISA_VERSION
	.align		4
        /*0030*/ 	.byte	0x03, 0x5f
        /*0032*/ 	.short	0x0101


	//----- nvinfo : EIATTR_VRC_CTA_INIT_COUNT
	.align		4
        /*0034*/ 	.byte	0x02, 0x4a
	.zero		1
	.zero		1


	//----- nvinfo : EIATTR_EXIT_INSTR_OFFSETS
	.align		4
        /*0038*/ 	.byte	0x04, 0x1c
        /*003a*/ 	.short	(.L_35 - .L_34)


	//   ....[0]....
.L_34:
        /*003c*/ 	.word	0x000000b0


	//----- nvinfo : EIATTR_CBANK_PARAM_SIZE
	.align		4
.L_35:
        /*0040*/ 	.byte	0x03, 0x19
        /*0042*/ 	.short	0x000c


	//----- nvinfo : EIATTR_PARAM_CBANK
	.align		4
        /*0044*/ 	.byte	0x04, 0x0a
        /*0046*/ 	.short	(.L_37 - .L_36)
	.align		4
.L_36:
        /*0048*/ 	.word	index@(.nv.constant0._Z7pow_100Pfi)
        /*004c*/ 	.short	0x0380
        /*004e*/ 	.short	0x000c


	//----- nvinfo : EIATTR_SW_WAR
	.align		4
.L_37:
        /*0050*/ 	.byte	0x04, 0x36
        /*0052*/ 	.short	(.L_39 - .L_38)
.L_38:
        /*0054*/ 	.word	0x00000008
.L_39:


//--------------------- .nv.callgraph             --------------------------
	.section	.nv.callgraph,"",@"SHT_CUDA_CALLGRAPH"
	.align	4
	.sectionentsize	8
	.align		4
        /*0000*/ 	.word	0x00000000
	.align		4
        /*0004*/ 	.word	0xffffffff
	.align		4
        /*0008*/ 	.word	0x00000000
	.align		4
        /*000c*/ 	.word	0xfffffffe
	.align		4
        /*0010*/ 	.word	0x00000000
	.align		4
        /*0014*/ 	.word	0xfffffffd
	.align		4
        /*0018*/ 	.word	0x00000000
	.align		4
        /*001c*/ 	.word	0xfffffffc


//--------------------- .text._Z8sqrt_100Pfi      --------------------------
	.section	.text._Z8sqrt_100Pfi,"ax",@progbits
	.align	128
        .global         _Z8sqrt_100Pfi
        .type           _Z8sqrt_100Pfi,@function
        .size           _Z8sqrt_100Pfi,(.L_x_53 - _Z8sqrt_100Pfi)
        .other          _Z8sqrt_100Pfi,@"STO_CUDA_ENTRY STV_DEFAULT"
_Z8sqrt_100Pfi:
.text._Z8sqrt_100Pfi:
[----:B------:R-:W-:Y:S01]  /*0000*/  LDC R1, c[0x0][0x37c] ;  /* 0x0000df00ff017b82 */ /* 0x000fe20000000800 */
[----:B------:R-:W0:Y:S07]  /*0010*/  S2R R0, SR_TID.X ;  /* 0x0000000000007919 */ /* 0x000e2e0000002100 */
[----:B------:R-:W0:Y:S01]  /*0020*/  S2UR UR4, SR_CTAID.X ;  /* 0x00000000000479c3 */ /* 0x000e220000002500 */
[----:B------:R-:W1:Y:S07]  /*0030*/  LDCU.64 UR6, c[0x0][0x358] ;  /* 0x00006b00ff0677ac */ /* 0x000e6e0008000a00 */
[----:B------:R-:W0:Y:S08]  /*0040*/  LDC R5, c[0x0][0x360] ;  /* 0x0000d800ff057b82 */ /* 0x000e300000000800 */
[----:B------:R-:W2:Y:S01]  /*0050*/  LDC.64 R2, c[0x0][0x380] ;  /* 0x0000e000ff027b82 */ /* 0x000ea20000000a00 */
[----:B0-----:R-:W-:-:S04]  /*0060*/  IMAD R5, R5, UR4, R0 ;  /* 0x0000000405057c24 */ /* 0x001fc8000f8e0200 */
[----:B--2---:R-:W-:-:S05]  /*0070*/  IMAD.WIDE R2, R5, 0x4, R2 ;  /* 0x0000000405027825 */ /* 0x004fca00078e0202 */
[----:B-1----:R0:W5:Y:S01]  /*0080*/  LDG.E R0, desc[UR6][R2.64] ;  /* 0x0000000602007981 */ /* 0x002162000c1e1900 */
[----:B------:R-:W-:-:S05]  /*0090*/  UMOV UR4, URZ ;  /* 0x000000ff00047c82 */ /* 0x000fca0008000000 */
.L_x_49:
[----:B-----5:R-:W-:Y:S01]  /*00a0*/  IADD3 R4, PT, PT, R0, -0xd000000, RZ ;  /* 0xf300000000047810 */ /* 0x020fe20007ffe0ff */
[----:B------:R1:W2:Y:S01]  /*00b0*/  MUFU.RSQ R7, R0 ;  /* 0x0000000000077308 */ /* 0x0002a20000001400 */
[----:B------:R-:W-:Y:S01]  /*00c0*/  UIADD3 UR4, UPT, UPT, UR4, 0x10, URZ ;  /* 0x0000001004047890 */ /* 0x000fe2000fffe0ff */
[----:B------:R-:W-:Y:S01]  /*00d0*/  BSSY.RECONVERGENT B0, `(.L_x_0) ;  /* 0x000000b000007945 */ /* 0x000fe20003800200 */
[----:B------:R-:W-:Y:S02]  /*00e0*/  ISETP.GT.U32.AND P0, PT, R4, 0x727fffff, PT ;  /* 0x727fffff0400780c */ /* 0x000fe40003f04070 */
[----:B------:R-:W-:-:S11]  /*00f0*/  UISETP.NE.AND UP0, UPT, UR4, 0x2710, UPT ;  /* 0x000027100400788c */ /* 0x000fd6000bf05270 */
[----:B-1----:R-:W-:Y:S05]  /*0100*/  @!P0 BRA `(.L_x_1) ;  /* 0x00000000000c8947 */ /* 0x002fea0003800000 */
[----:B------:R-:W-:-:S07]  /*0110*/  MOV R9, 0x130 ;  /* 0x0000013000097802 */ /* 0x000fce0000000f00 */
[----:B0-2---:R-:W-:Y:S05]  /*0120*/  CALL.REL.NOINC `($__internal_0_$__cuda_sm20_sqrt_rn_f32_slowpath) ;  /* 0x0000000c00387944 */ /* 0x005fea0003c00000 */
[----:B------:R-:W-:Y:S05]  /*0130*/  BRA `(.L_x_2) ;  /* 0x0000000000107947 */ /* 0x000fea0003800000 */
.L_x_1:
[C---:B--2---:R-:W-:Y:S01]  /*0140*/  FMUL.FTZ R5, R7.reuse, R0 ;  /* 0x0000000007057220 */ /* 0x044fe20000410000 */
[----:B------:R-:W-:-:S03]  /*0150*/  FMUL.FTZ R4, R7, 0.5 ;  /* 0x3f00000007047820 */ /* 0x000fc60000410000 */
[----:B------:R-:W-:-:S04]  /*0160*/  FFMA R0, -R5, R5, R0 ;  /* 0x0000000505007223 */ /* 0x000fc80000000100 */
[----:B------:R-:W-:-:S07]  /*0170*/  FFMA R0, R0, R4, R5 ;  /* 0x0000000400007223 */ /* 0x000fce0000000005 */
.L_x_2:
[----:B------:R-:W-:Y:S05]  /*0180*/  BSYNC.RECONVERGENT B0 ;  /* 0x0000000000007941 */ /* 0x000fea0003800200 */
.L_x_0:
[----:B------:R-:W-:Y:S01]  /*0190*/  IADD3 R4, PT, PT, R0, -0xd000000, RZ ;  /* 0xf300000000047810 */ /* 0x000fe20007ffe0ff */
[----:B------:R1:W2:Y:S01]  /*01a0*/  MUFU.RSQ R7, R0 ;  /* 0x0000000000077308 */ /* 0x0002a20000001400 */
[----:B------:R-:W-:Y:S02]  /*01b0*/  BSSY.RECONVERGENT B0, `(.L_x_3) ;  /* 0x000000a000007945 */ /* 0x000fe40003800200 */
[----:B------:R-:W-:-:S13]  /*01c0*/  ISETP.GT.U32.AND P0, PT, R4, 0x727fffff, PT ;  /* 0x727fffff0400780c */ /* 0x000fda0003f04070 */
[----:B-1----:R-:W-:Y:S05]  /*01d0*/  @!P0 BRA `(.L_x_4) ;  /* 0x00000000000c8947 */ /* 0x002fea0003800000 */
[----:B------:R-:W-:-:S07]  /*01e0*/  MOV R9, 0x200 ;  /* 0x0000020000097802 */ /* 0x000fce0000000f00 */
[----:B0-2---:R-:W-:Y:S05]  /*01f0*/  CALL.REL.NOINC `($__internal_0_$__cuda_sm20_sqrt_rn_f32_slowpath) ;  /* 0x0000000c00047944 */ /* 0x005fea0003c00000 */
[----:B------:R-:W-:Y:S05]  /*0200*/  BRA `(.L_x_5) ;  /* 0x0000000000107947 */ /* 0x000fea0003800000 */
.L_x_4:
[C---:B--2---:R-:W-:Y:S01]  /*0210*/  FMUL.FTZ R5, R7.reuse, R0 ;  /* 0x0000000007057220 */ /* 0x044fe20000410000 */
[----:B------:R-:W-:-:S03]  /*0220*/  FMUL.FTZ R4, R7, 0.5 ;  /* 0x3f00000007047820 */ /* 0x000fc60000410000 */
[----:B------:R-:W-:-:S04]  /*0230*/  FFMA R0, -R5, R5, R0 ;  /* 0x0000000505007223 */ /* 0x000fc80000000100 */
[----:B------:R-:W-:-:S07]  /*0240*/  FFMA R0, R0, R4, R5 ;  /* 0x0000000400007223 */ /* 0x000fce0000000005 */
.L_x_5:
[----:B------:R-:W-:Y:S05]  /*0250*/  BSYNC.RECONVERGENT B0 ;  /* 0x0000000000007941 */ /* 0x000fea0003800200 */
.L_x_3:
        /* <DEDUP_REMOVED lines=8> */
.L_x_7:
[C---:B--2---:R-:W-:Y:S01]  /*02e0*/  FMUL.FTZ R5, R7.reuse, R0 ;  /* 0x0000000007057220 */ /* 0x044fe20000410000 */
[----:B------:R-:W-:-:S03]  /*02f0*/  FMUL.FTZ R4, R7, 0.5 ;  /* 0x3f00000007047820 */ /* 0x000fc60000410000 */
[----:B------:R-:W-:-:S04]  /*0300*/  FFMA R0, -R5, R5, R0 ;  /* 0x0000000505007223 */ /* 0x000fc80000000100 */
[----:B------:R-:W-:-:S07]  /*0310*/  FFMA R0, R0, R4, R5 ;  /* 0x0000000400007223 */ /* 0x000fce0000000005 */
.L_x_8:
[----:B------:R-:W-:Y:S05]  /*0320*/  BSYNC.RECONVERGENT B0 ;  /* 0x0000000000007941 */ /* 0x000fea0003800200 */
.L_x_6:
        /* <DEDUP_REMOVED lines=8> */
.L_x_10:
[C---:B--2---:R-:W-:Y:S01]  /*03b0*/  FMUL.FTZ R5, R7.reuse, R0 ;  /* 0x0000000007057220 */ /* 0x044fe20000410000 */
[----:B------:R-:W-:-:S03]  /*03c0*/  FMUL.FTZ R4, R7, 0.5 ;  /* 0x3f00000007047820 */ /* 0x000fc60000410000 */
[----:B------:R-:W-:-:S04]  /*03d0*/  FFMA R0, -R5, R5, R0 ;  /* 0x0000000505007223 */ /* 0x000fc80000000100 */
[----:B------:R-:W-:-:S07]  /*03e0*/  FFMA R0, R0, R4, R5 ;  /* 0x0000000400007223 */ /* 0x000fce0000000005 */
.L_x_11:
[----:B------:R-:W-:Y:S05]  /*03f0*/  BSYNC.RECONVERGENT B0 ;  /* 0x0000000000007941 */ /* 0x000fea0003800200 */
.L_x_9:
        /* <DEDUP_REMOVED lines=8> */
.L_x_13:
[C---:B--2---:R-:W-:Y:S01]  /*0480*/  FMUL.FTZ R5, R7.reuse, R0 ;  /* 0x0000000007057220 */ /* 0x044fe20000410000 */
[----:B------:R-:W-:-:S03]  /*0490*/  FMUL.FTZ R4, R7, 0.5 ;  /* 0x3f00000007047820 */ /* 0x000fc60000410000 */
[----:B------:R-:W-:-:S04]  /*04a0*/  FFMA R0, -R5, R5, R0 ;  /* 0x0000000505007223 */ /* 0x000fc80000000100 */
[----:B------:R-:W-:-:S07]  /*04b0*/  FFMA R0, R0, R4, R5 ;  /* 0x0000000400007223 */ /* 0x000fce0000000005 */
.L_x_14:
[----:B------:R-:W-:Y:S05]  /*04c0*/  BSYNC.RECONVERGENT B0 ;  /* 0x0000000000007941 */ /* 0x000fea0003800200 */
.L_x_12:
        /* <DEDUP_REMOVED lines=8> */
.L_x_16:
[C---:B--2---:R-:W-:Y:S01]  /*0550*/  FMUL.FTZ R5, R7.reuse, R0 ;  /* 0x0000000007057220 */ /* 0x044fe20000410000 */
[----:B------:R-:W-:-:S03]  /*0560*/  FMUL.FTZ R4, R7, 0.5 ;  /* 0x3f00000007047820 */ /* 0x000fc60000410000 */
[----:B------:R-:W-:-:S04]  /*0570*/  FFMA R0, -R5, R5, R0 ;  /* 0x0000000505007223 */ /* 0x000fc80000000100 */
[----:B------:R-:W-:-:S07]  /*0580*/  FFMA R0, R0, R4, R5 ;  /* 0x0000000400007223 */ /* 0x000fce0000000005 */
.L_x_17:
[----:B------:R-:W-:Y:S05]  /*0590*/  BSYNC.RECONVERGENT B0 ;  /* 0x0000000000007941 */ /* 0x000fea0003800200 */
.L_x_15:
        /* <DEDUP_REMOVED lines=8> */
.L_x_19:
[C---:B--2---:R-:W-:Y:S01]  /*0620*/  FMUL.FTZ R5, R7.reuse, R0 ;  /* 0x0000000007057220 */ /* 0x044fe20000410000 */
[----:B------:R-:W-:-:S03]  /*0630*/  FMUL.FTZ R4, R7, 0.5 ;  /* 0x3f00000007047820 */ /* 0x000fc60000410000 */
[----:B------:R-:W-:-:S04]  /*0640*/  FFMA R0, -R5, R5, R0 ;  /* 0x0000000505007223 */ /* 0x000fc80000000100 */
[----:B------:R-:W-:-:S07]  /*0650*/  FFMA R0, R0, R4, R5 ;  /* 0x0000000400007223 */ /* 0x000fce0000000005 */
.L_x_20:
[----:B------:R-:W-:Y:S05]  /*0660*/  BSYNC.RECONVERGENT B0 ;  /* 0x0000000000007941 */ /* 0x000fea0003800200 */
.L_x_18:
        /* <DEDUP_REMOVED lines=8> */
.L_x_22:
[C---:B--2---:R-:W-:Y:S01]  /*06f0*/  FMUL.FTZ R5, R7.reuse, R0 ;  /* 0x0000000007057220 */ /* 0x044fe20000410000 */
[----:B------:R-:W-:-:S03]  /*0700*/  FMUL.FTZ R4, R7, 0.5 ;  /* 0x3f00000007047820 */ /* 0x000fc60000410000 */
[----:B------:R-:W-:-:S04]  /*0710*/  FFMA R0, -R5, R5, R0 ;  /* 0x0000000505007223 */ /* 0x000fc80000000100 */
[----:B------:R-:W-:-:S07]  /*0720*/  FFMA R0, R0, R4, R5 ;  /* 0x0000000400007223 */ /* 0x000fce0000000005 */
.L_x_23:
[----:B------:R-:W-:Y:S05]  /*0730*/  BSYNC.RECONVERGENT B0 ;  /* 0x0000000000007941 */ /* 0x000fea0003800200 */
.L_x_21:
        /* <DEDUP_REMOVED lines=8> */
.L_x_25:
[C---:B--2---:R-:W-:Y:S01]  /*07c0*/  FMUL.FTZ R5, R7.reuse, R0 ;  /* 0x0000000007057220 */ /* 0x044fe20000410000 */
[----:B------:R-:W-:-:S03]  /*07d0*/  FMUL.FTZ R4, R7, 0.5 ;  /* 0x3f00000007047820 */ /* 0x000fc60000410000 */
[----:B------:R-:W-:-:S04]  /*07e0*/  FFMA R0, -R5, R5, R0 ;  /* 0x0000000505007223 */ /* 0x000fc80000000100 */
[----:B------:R-:W-:-:S07]  /*07f0*/  FFMA R0, R0, R4, R5 ;  /* 0x0000000400007223 */ /* 0x000fce0000000005 */
.L_x_26:
[----:B------:R-:W-:Y:S05]  /*0800*/  BSYNC.RECONVERGENT B0 ;  /* 0x0000000000007941 */ /* 0x000fea0003800200 */
.L_x_24:
        /* <DEDUP_REMOVED lines=8> */
.L_x_28:
[C---:B--2---:R-:W-:Y:S01]  /*0890*/  FMUL.FTZ R5, R7.reuse, R0 ;  /* 0x0000000007057220 */ /* 0x044fe20000410000 */
[----:B------:R-:W-:-:S03]  /*08a0*/  FMUL.FTZ R4, R7, 0.5 ;  /* 0x3f00000007047820 */ /* 0x000fc60000410000 */
[----:B------:R-:W-:-:S04]  /*08b0*/  FFMA R0, -R5, R5, R0 ;  /* 0x0000000505007223 */ /* 0x000fc80000000100 */
[----:B------:R-:W-:-:S07]  /*08c0*/  FFMA R0, R0, R4, R5 ;  /* 0x0000000400007223 */ /* 0x000fce0000000005 */
.L_x_29:
[----:B------:R-:W-:Y:S05]  /*08d0*/  BSYNC.RECONVERGENT B0 ;  /* 0x0000000000007941 */ /* 0x000fea0003800200 */
.L_x_27:
        /* <DEDUP_REMOVED lines=8> */
.L_x_31:
[C---:B--2---:R-:W-:Y:S01]  /*0960*/  FMUL.FTZ R5, R7.reuse, R0 ;  /* 0x0000000007057220 */ /* 0x044fe20000410000 */
[----:B------:R-:W-:-:S03]  /*0970*/  FMUL.FTZ R4, R7, 0.5 ;  /* 0x3f00000007047820 */ /* 0x000fc60000410000 */
[----:B------:R-:W-:-:S04]  /*0980*/  FFMA R0, -R5, R5, R0 ;  /* 0x0000000505007223 */ /* 0x000fc80000000100 */
[----:B------:R-:W-:-:S07]  /*0990*/  FFMA R0, R0, R4, R5 ;  /* 0x0000000400007223 */ /* 0x000fce0000000005 */
.L_x_32:
[----:B------:R-:W-:Y:S05]  /*09a0*/  BSYNC.RECONVERGENT B0 ;  /* 0x0000000000007941 */ /* 0x000fea0003800200 */
.L_x_30:
        /* <DEDUP_REMOVED lines=8> */
.L_x_34:
[C---:B--2---:R-:W-:Y:S01]  /*0a30*/  FMUL.FTZ R5, R7.reuse, R0 ;  /* 0x0000000007057220 */ /* 0x044fe20000410000 */
[----:B------:R-:W-:-:S03]  /*0a40*/  FMUL.FTZ R4, R7, 0.5 ;  /* 0x3f00000007047820 */ /* 0x000fc60000410000 */
[----:B------:R-:W-:-:S04]  /*0a50*/  FFMA R0, -R5, R5, R0 ;  /* 0x0000000505007223 */ /* 0x000fc80000000100 */
[----:B------:R-:W-:-:S07]  /*0a60*/  FFMA R0, R0, R4, R5 ;  /* 0x0000000400007223 */ /* 0x000fce0000000005 */
.L_x_35:
[----:B------:R-:W-:Y:S05]  /*0a70*/  BSYNC.RECONVERGENT B0 ;  /* 0x0000000000007941 */ /* 0x000fea0003800200 */
.L_x_33:
        /* <DEDUP_REMOVED lines=8> */
.L_x_37:
[C---:B--2---:R-:W-:Y:S01]  /*0b00*/  FMUL.FTZ R5, R7.reuse, R0 ;  /* 0x0000000007057220 */ /* 0x044fe20000410000 */
[----:B------:R-:W-:-:S03]  /*0b10*/  FMUL.FTZ R4, R7, 0.5 ;  /* 0x3f00000007047820 */ /* 0x000fc60000410000 */
[----:B------:R-:W-:-:S04]  /*0b20*/  FFMA R0, -R5, R5, R0 ;  /* 0x0000000505007223 */ /* 0x000fc80000000100 */
[----:B------:R-:W-:-:S07]  /*0b30*/  FFMA R0, R0, R4, R5 ;  /* 0x0000000400007223 */ /* 0x000fce0000000005 */
.L_x_38:
[----:B------:R-:W-:Y:S05]  /*0b40*/  BSYNC.RECONVERGENT B0 ;  /* 0x0000000000007941 */ /* 0x000fea0003800200 */
.L_x_36:
        /* <DEDUP_REMOVED lines=8> */
.L_x_40:
[C---:B--2---:R-:W-:Y:S01]  /*0bd0*/  FMUL.FTZ R5, R7.reuse, R0 ;  /* 0x0000000007057220 */ /* 0x044fe20000410000 */
[----:B------:R-:W-:-:S03]  /*0be0*/  FMUL.FTZ R4, R7, 0.5 ;  /* 0x3f00000007047820 */ /* 0x000fc60000410000 */
[----:B------:R-:W-:-:S04]  /*0bf0*/  FFMA R0, -R5, R5, R0 ;  /* 0x0000000505007223 */ /* 0x000fc80000000100 */
[----:B------:R-:W-:-:S07]  /*0c00*/  FFMA R0, R0, R4, R5 ;  /* 0x0000000400007223 */ /* 0x000fce0000000005 */
.L_x_41:
[----:B------:R-:W-:Y:S05]  /*0c10*/  BSYNC.RECONVERGENT B0 ;  /* 0x0000000000007941 */ /* 0x000fea0003800200 */
.L_x_39:
        /* <DEDUP_REMOVED lines=8> */
.L_x_43:
[C---:B--2---:R-:W-:Y:S01]  /*0ca0*/  FMUL.FTZ R5, R7.reuse, R0 ;  /* 0x0000000007057220 */ /* 0x044fe20000410000 */
[----:B------:R-:W-:-:S03]  /*0cb0*/  FMUL.FTZ R4, R7, 0.5 ;  /* 0x3f00000007047820 */ /* 0x000fc60000410000 */
[----:B------:R-:W-:-:S04]  /*0cc0*/  FFMA R0, -R5, R5, R0 ;  /* 0x0000000505007223 */ /* 0x000fc80000000100 */
[----:B------:R-:W-:-:S07]  /*0cd0*/  FFMA R0, R0, R4, R5 ;  /* 0x0000000400007223 */ /* 0x000fce0000000005 */
.L_x_44:
[----:B------:R-:W-:Y:S05]  /*0ce0*/  BSYNC.RECONVERGENT B0 ;  /* 0x0000000000007941 */ /* 0x000fea0003800200 */
.L_x_42:
[----:B------:R-:W-:Y:S01]  /*0cf0*/  IADD3 R4, PT, PT, R0, -0xd000000, RZ ;  /* 0xf300000000047810 */ /* 0x000fe20007ffe0ff */
[----:B------:R1:W2:Y:S01]  /*0d00*/  MUFU.RSQ R7, R0 ;  /* 0x0000000000077308 */ /* 0x0002a20000001400 */
[----:B------:R-:W-:Y:S02]  /*0d10*/  BSSY.RECONVERGENT B0, `(.L_x_45) ;  /* 0x000000c000007945 */ /* 0x000fe40003800200 */
[----:B------:R-:W-:-:S13]  /*0d20*/  ISETP.GT.U32.AND P0, PT, R4, 0x727fffff, PT ;  /* 0x727fffff0400780c */ /* 0x000fda0003f04070 */
[----:B-1----:R-:W-:Y:S05]  /*0d30*/  @!P0 BRA `(.L_x_46) ;  /* 0x0000000000148947 */ /* 0x002fea0003800000 */
[----:B------:R-:W-:Y:S01]  /*0d40*/  BSSY.RECONVERGENT B1, `(.L_x_47) ;  /* 0x0000003000017945 */ /* 0x000fe20003800200 */
[----:B------:R-:W-:-:S07]  /*0d50*/  MOV R9, 0xd70 ;  /* 0x00000d7000097802 */ /* 0x000fce0000000f00 */
[----:B0-2---:R-:W-:Y:S05]  /*0d60*/  CALL.REL.NOINC `($__internal_0_$__cuda_sm20_sqrt_rn_f32_slowpath) ;  /* 0x0000000000287944 */ /* 0x005fea0003c00000 */
[----:B------:R-:W-:Y:S05]  /*0d70*/  BSYNC.RECONVERGENT B1 ;  /* 0x0000000000017941 */ /* 0x000fea0003800200 */
.L_x_47:
[----:B------:R-:W-:Y:S05]  /*0d80*/  BRA `(.L_x_48) ;  /* 0x0000000000107947 */ /* 0x000fea0003800000 */
.L_x_46:
[C---:B--2---:R-:W-:Y:S01]  /*0d90*/  FMUL.FTZ R5, R7.reuse, R0 ;  /* 0x0000000007057220 */ /* 0x044fe20000410000 */
[----:B------:R-:W-:-:S03]  /*0da0*/  FMUL.FTZ R4, R7, 0.5 ;  /* 0x3f00000007047820 */ /* 0x000fc60000410000 */
[----:B------:R-:W-:-:S04]  /*0db0*/  FFMA R0, -R5, R5, R0 ;  /* 0x0000000505007223 */ /* 0x000fc80000000100 */
[----:B------:R-:W-:-:S07]  /*0dc0*/  FFMA R0, R0, R4, R5 ;  /* 0x0000000400007223 */ /* 0x000fce0000000005 */
.L_x_48:
[----:B------:R-:W-:Y:S05]  /*0dd0*/  BSYNC.RECONVERGENT B0 ;  /* 0x0000000000007941 */ /* 0x000fea0003800200 */
.L_x_45:
[----:B------:R-:W-:Y:S05]  /*0de0*/  BRA.U UP0, `(.L_x_49) ;  /* 0xfffffff100ac7547 */ /* 0x000fea000b83ffff */
[----:B------:R-:W-:Y:S01]  /*0df0*/  STG.E desc[UR6][R2.64], R0 ;  /* 0x0000000002007986 */ /* 0x000fe2000c101906 */
[----:B------:R-:W-:Y:S05]  /*0e00*/  EXIT ;  /* 0x000000000000794d */ /* 0x000fea0003800000 */
        .weak           $__internal_0_$__cuda_sm20_sqrt_rn_f32_slowpath
        .type           $__internal_0_$__cuda_sm20_sqrt_rn_f32_slowpath,@function
        .size           $__internal_0_$__cuda_sm20_sqrt_rn_f32_slowpath,(.L_x_53 - $__internal_0_$__cuda_sm20_sqrt_rn_f32_slowpath)
$__internal_0_$__cuda_sm20_sqrt_rn_f32_slowpath:
[----:B------:R-:W-:-:S13]  /*0e10*/  LOP3.LUT P0, RZ, R0, 0x7fffffff, RZ, 0xc0, !PT ;  /* 0x7fffffff00ff7812 */ /* 0x000fda000780c0ff */
[----:B------:R-:W-:Y:S01]  /*0e20*/  @!P0 MOV R4, R0 ;  /* 0x0000000000048202 */ /* 0x000fe20000000f00 */
[----:B------:R-:W-:Y:S06]  /*0e30*/  @!P0 BRA `(.L_x_50) ;  /* 0x0000000000408947 */ /* 0x000fec0003800000 */
[----:B------:R-:W-:-:S13]  /*0e40*/  FSETP.GEU.FTZ.AND P0, PT, R0, RZ, PT ;  /* 0x000000ff0000720b */ /* 0x000fda0003f1e000 */
[----:B------:R-:W-:Y:S01]  /*0e50*/  @!P0 MOV R4, 0x7fffffff ;  /* 0x7fffffff00048802 */ /* 0x000fe20000000f00 */
[----:B------:R-:W-:Y:S06]  /*0e60*/  @!P0 BRA `(.L_x_50) ;  /* 0x0000000000348947 */ /* 0x000fec0003800000 */
[----:B------:R-:W-:-:S13]  /*0e70*/  FSETP.GTU.FTZ.AND P0, PT, |R0|, +INF , PT ;  /* 0x7f8000000000780b */ /* 0x000fda0003f1c200 */
[----:B------:R-:W-:Y:S01]  /*0e80*/  @P0 FADD.FTZ R4, R0, 1 ;  /* 0x3f80000000040421 */ /* 0x000fe20000010000 */
[----:B------:R-:W-:Y:S06]  /*0e90*/  @P0 BRA `(.L_x_50) ;  /* 0x0000000000280947 */ /* 0x000fec0003800000 */
[----:B------:R-:W-:-:S13]  /*0ea0*/  FSETP.NEU.FTZ.AND P0, PT, |R0|, +INF , PT ;  /* 0x7f8000000000780b */ /* 0x000fda0003f1d200 */
[----:B------:R-:W-:-:S04]  /*0eb0*/  @P0 FFMA R5, R0, 1.84467440737095516160e+19, RZ ;  /* 0x5f80000000050823 */ /* 0x000fc800000000ff */
[----:B------:R-:W0:Y:S02]  /*0ec0*/  @P0 MUFU.RSQ R4, R5 ;  /* 0x0000000500040308 */ /* 0x000e240000001400 */
[----:B0-----:R-:W-:Y:S01]  /*0ed0*/  @P0 FMUL.FTZ R6, R5, R4 ;  /* 0x0000000405060220 */ /* 0x001fe20000410000 */
[----:B------:R-:W-:Y:S01]  /*0ee0*/  @P0 FMUL.FTZ R8, R4, 0.5 ;  /* 0x3f00000004080820 */ /* 0x000fe20000410000 */
[----:B------:R-:W-:Y:S02]  /*0ef0*/  @!P0 MOV R4, R0 ;  /* 0x0000000000048202 */ /* 0x000fe40000000f00 */
[----:B------:R-:W-:-:S04]  /*0f00*/  @P0 FADD.FTZ R7, -R6, -RZ ;  /* 0x800000ff06070221 */ /* 0x000fc80000010100 */
[----:B------:R-:W-:-:S04]  /*0f10*/  @P0 FFMA R7, R6, R7, R5 ;  /* 0x0000000706070223 */ /* 0x000fc80000000005 */
[----:B------:R-:W-:-:S04]  /*0f20*/  @P0 FFMA R7, R7, R8, R6 ;  /* 0x0000000807070223 */ /* 0x000fc80000000006 */
[----:B------:R-:W-:-:S07]  /*0f30*/  @P0 FMUL.FTZ R4, R7, 2.3283064365386962891e-10 ;  /* 0x2f80000007040820 */ /* 0x000fce0000410000 */
.L_x_50:
[----:B------:R-:W-:Y:S01]  /*0f40*/  HFMA2 R5, -RZ, RZ, 0, 0 ;  /* 0x00000000ff057431 */ /* 0x000fe200000001ff */
[----:B------:R-:W-:Y:S02]  /*0f50*/  MOV R0, R4 ;  /* 0x0000000400007202 */ /* 0x000fe40000000f00 */
[----:B------:R-:W-:-:S04]  /*0f60*/  MOV R4, R9 ;  /* 0x0000000900047202 */ /* 0x000fc80000000f00 */
[----:B------:R-:W-:Y:S05]  /*0f70*/  RET.REL.NODEC R4 `(_Z8sqrt_100Pfi) ;  /* 0xfffffff004207950 */ /* 0x000fea0003c3ffff */
.L_x_51:
[----:B------:R-:W-:-:S00]  /*0f80*/  BRA `(.L_x_51) ;  /* 0xfffffffc00fc7947 */ /* 0x000fc0000383ffff */
[----:B------:R-:W-:-:S00]  /*0f90*/  NOP ;  /* 0x0000000000007918 */ /* 0x000fc00000000000 */
        /* <DEDUP_REMOVED lines=14> */
.L_x_53:


//--------------------- .text._Z7pow_100Pfi       --------------------------
	.section	.text._Z7pow_100Pfi,"ax",@progbits
	.align	128
        .global         _Z7pow_100Pfi
        .type           _Z7pow_100Pfi,@function
        .size           _Z7pow_100Pfi,(.L_x_55 - _Z7pow_100Pfi)
        .other          _Z7pow_100Pfi,@"STO_CUDA_ENTRY STV_DEFAULT"
_Z7pow_100Pfi:
.text._Z7pow_100Pfi:
        /* <DEDUP_REMOVED lines=8> */
[----:B-1----:R-:W2:Y:S02]  /*0080*/  LDG.E R0, desc[UR4][R2.64] ;  /* 0x0000000402007981 */ /* 0x002ea4000c1e1900 */
[----:B--2---:R-:W-:-:S05]  /*0090*/  FMUL R5, R0, R0 ;  /* 0x0000000000057220 */ /* 0x004fca0000400000 */
[----:B------:R-:W-:Y:S01]  /*00a0*/  STG.E desc[UR4][R2.64], R5 ;  /* 0x0000000502007986 */ /* 0x000fe2000c101904 */
[----:B------:R-:W-:Y:S05]  /*00b0*/  EXIT ;  /* 0x000000000000794d */ /* 0x000fea0003800000 */
.L_x_52:
        /* <DEDUP_REMOVED lines=12> */
.L_x_55:


//--------------------- .nv.shared.reserved.0     --------------------------
	.section	.nv.shared.reserved.0,"aw",@nobits
	.weak		__nv_reservedSMEM_offset_0_alias
	.size		__nv_reservedSMEM_offset_0_alias, 0, 64
	.other		__nv_reservedSMEM_offset_0_alias,@"STO_CUDA_RESERVED_SHARED STV_DEFAULT"
__nv_reservedSMEM_offset_0_alias:
	.zero		0
	.zero		64


//--------------------- .nv.constant0._Z8sqrt_100Pfi --------------------------
	.section	.nv.constant0._Z8sqrt_100Pfi,"a",@progbits
	.sectionflags	@""
	.align	4
.nv.constant0._Z8sqrt_100Pfi:
	.zero		908


//--------------------- .nv.constant0._Z7pow_100Pfi --------------------------
	.section	.nv.constant0._Z7pow_100Pfi,"a",@progbits
	.sectionflags	@""
	.align	4
.nv.constant0._Z7pow_100Pfi:
	.zero		908


//--------------------- SYMBOLS --------------------------

	.type		.nv.reservedSmem.offset0,@object
	.size		.nv.reservedSmem.offset0,0x4
